//
// Generated by NVIDIA NVVM Compiler
//
// Compiler Build ID: CL-36424714
// Cuda compilation tools, release 13.0, V13.0.88
// Based on NVVM 20.0.0
//

.version 9.0
.target sm_100
.address_size 64

	// .globl	_Z18simpleMultiply_gpuPfS_S_i
// _ZZ24sharedmemoryMultiply_gpuPfS_S_iE5aTile has been demoted
// _ZZ24sharedmemoryMultiply_gpuPfS_S_iE5bTile has been demoted

.visible .entry _Z18simpleMultiply_gpuPfS_S_i(
	.param .u64 .ptr .align 1 _Z18simpleMultiply_gpuPfS_S_i_param_0,
	.param .u64 .ptr .align 1 _Z18simpleMultiply_gpuPfS_S_i_param_1,
	.param .u64 .ptr .align 1 _Z18simpleMultiply_gpuPfS_S_i_param_2,
	.param .u32 _Z18simpleMultiply_gpuPfS_S_i_param_3
)
{
	.reg .b32 	%r<12>;
	.reg .b32 	%f<97>;
	.reg .b64 	%rd<45>;

	ld.param.u64 	%rd1, [_Z18simpleMultiply_gpuPfS_S_i_param_0];
	ld.param.u64 	%rd2, [_Z18simpleMultiply_gpuPfS_S_i_param_1];
	ld.param.u64 	%rd3, [_Z18simpleMultiply_gpuPfS_S_i_param_2];
	ld.param.u32 	%r1, [_Z18simpleMultiply_gpuPfS_S_i_param_3];
	mov.u32 	%r2, %ctaid.y;
	mov.u32 	%r3, %ntid.y;
	mov.u32 	%r4, %tid.y;
	mad.lo.s32 	%r5, %r2, %r3, %r4;
	mov.u32 	%r6, %ctaid.x;
	mov.u32 	%r7, %ntid.x;
	mov.u32 	%r8, %tid.x;
	mad.lo.s32 	%r9, %r6, %r7, %r8;
	shl.b32 	%r10, %r5, 5;
	cvta.to.global.u64 	%rd4, %rd1;
	cvta.to.global.u64 	%rd5, %rd2;
	mul.wide.s32 	%rd6, %r9, 4;
	add.s64 	%rd7, %rd4, %rd6;
	ld.global.f32 	%f1, [%rd7];
	mul.wide.u32 	%rd8, %r10, 4;
	add.s64 	%rd9, %rd5, %rd8;
	ld.global.f32 	%f2, [%rd9];
	fma.rn.f32 	%f3, %f1, %f2, 0f00000000;
	mul.wide.s32 	%rd10, %r1, 4;
	add.s64 	%rd11, %rd7, %rd10;
	ld.global.f32 	%f4, [%rd11];
	ld.global.f32 	%f5, [%rd9+4];
	fma.rn.f32 	%f6, %f4, %f5, %f3;
	add.s64 	%rd12, %rd11, %rd10;
	ld.global.f32 	%f7, [%rd12];
	ld.global.f32 	%f8, [%rd9+8];
	fma.rn.f32 	%f9, %f7, %f8, %f6;
	add.s64 	%rd13, %rd12, %rd10;
	ld.global.f32 	%f10, [%rd13];
	ld.global.f32 	%f11, [%rd9+12];
	fma.rn.f32 	%f12, %f10, %f11, %f9;
	add.s64 	%rd14, %rd13, %rd10;
	ld.global.f32 	%f13, [%rd14];
	ld.global.f32 	%f14, [%rd9+16];
	fma.rn.f32 	%f15, %f13, %f14, %f12;
	add.s64 	%rd15, %rd14, %rd10;
	ld.global.f32 	%f16, [%rd15];
	ld.global.f32 	%f17, [%rd9+20];
	fma.rn.f32 	%f18, %f16, %f17, %f15;
	add.s64 	%rd16, %rd15, %rd10;
	ld.global.f32 	%f19, [%rd16];
	ld.global.f32 	%f20, [%rd9+24];
	fma.rn.f32 	%f21, %f19, %f20, %f18;
	add.s64 	%rd17, %rd16, %rd10;
	ld.global.f32 	%f22, [%rd17];
	ld.global.f32 	%f23, [%rd9+28];
	fma.rn.f32 	%f24, %f22, %f23, %f21;
	add.s64 	%rd18, %rd17, %rd10;
	ld.global.f32 	%f25, [%rd18];
	ld.global.f32 	%f26, [%rd9+32];
	fma.rn.f32 	%f27, %f25, %f26, %f24;
	add.s64 	%rd19, %rd18, %rd10;
	ld.global.f32 	%f28, [%rd19];
	ld.global.f32 	%f29, [%rd9+36];
	fma.rn.f32 	%f30, %f28, %f29, %f27;
	add.s64 	%rd20, %rd19, %rd10;
	ld.global.f32 	%f31, [%rd20];
	ld.global.f32 	%f32, [%rd9+40];
	fma.rn.f32 	%f33, %f31, %f32, %f30;
	add.s64 	%rd21, %rd20, %rd10;
	ld.global.f32 	%f34, [%rd21];
	ld.global.f32 	%f35, [%rd9+44];
	fma.rn.f32 	%f36, %f34, %f35, %f33;
	add.s64 	%rd22, %rd21, %rd10;
	ld.global.f32 	%f37, [%rd22];
	ld.global.f32 	%f38, [%rd9+48];
	fma.rn.f32 	%f39, %f37, %f38, %f36;
	add.s64 	%rd23, %rd22, %rd10;
	ld.global.f32 	%f40, [%rd23];
	ld.global.f32 	%f41, [%rd9+52];
	fma.rn.f32 	%f42, %f40, %f41, %f39;
	add.s64 	%rd24, %rd23, %rd10;
	ld.global.f32 	%f43, [%rd24];
	ld.global.f32 	%f44, [%rd9+56];
	fma.rn.f32 	%f45, %f43, %f44, %f42;
	add.s64 	%rd25, %rd24, %rd10;
	ld.global.f32 	%f46, [%rd25];
	ld.global.f32 	%f47, [%rd9+60];
	fma.rn.f32 	%f48, %f46, %f47, %f45;
	add.s64 	%rd26, %rd25, %rd10;
	ld.global.f32 	%f49, [%rd26];
	ld.global.f32 	%f50, [%rd9+64];
	fma.rn.f32 	%f51, %f49, %f50, %f48;
	add.s64 	%rd27, %rd26, %rd10;
	ld.global.f32 	%f52, [%rd27];
	ld.global.f32 	%f53, [%rd9+68];
	fma.rn.f32 	%f54, %f52, %f53, %f51;
	add.s64 	%rd28, %rd27, %rd10;
	ld.global.f32 	%f55, [%rd28];
	ld.global.f32 	%f56, [%rd9+72];
	fma.rn.f32 	%f57, %f55, %f56, %f54;
	add.s64 	%rd29, %rd28, %rd10;
	ld.global.f32 	%f58, [%rd29];
	ld.global.f32 	%f59, [%rd9+76];
	fma.rn.f32 	%f60, %f58, %f59, %f57;
	add.s64 	%rd30, %rd29, %rd10;
	ld.global.f32 	%f61, [%rd30];
	ld.global.f32 	%f62, [%rd9+80];
	fma.rn.f32 	%f63, %f61, %f62, %f60;
	add.s64 	%rd31, %rd30, %rd10;
	ld.global.f32 	%f64, [%rd31];
	ld.global.f32 	%f65, [%rd9+84];
	fma.rn.f32 	%f66, %f64, %f65, %f63;
	add.s64 	%rd32, %rd31, %rd10;
	ld.global.f32 	%f67, [%rd32];
	ld.global.f32 	%f68, [%rd9+88];
	fma.rn.f32 	%f69, %f67, %f68, %f66;
	add.s64 	%rd33, %rd32, %rd10;
	ld.global.f32 	%f70, [%rd33];
	ld.global.f32 	%f71, [%rd9+92];
	fma.rn.f32 	%f72, %f70, %f71, %f69;
	add.s64 	%rd34, %rd33, %rd10;
	ld.global.f32 	%f73, [%rd34];
	ld.global.f32 	%f74, [%rd9+96];
	fma.rn.f32 	%f75, %f73, %f74, %f72;
	add.s64 	%rd35, %rd34, %rd10;
	ld.global.f32 	%f76, [%rd35];
	ld.global.f32 	%f77, [%rd9+100];
	fma.rn.f32 	%f78, %f76, %f77, %f75;
	add.s64 	%rd36, %rd35, %rd10;
	ld.global.f32 	%f79, [%rd36];
	ld.global.f32 	%f80, [%rd9+104];
	fma.rn.f32 	%f81, %f79, %f80, %f78;
	add.s64 	%rd37, %rd36, %rd10;
	ld.global.f32 	%f82, [%rd37];
	ld.global.f32 	%f83, [%rd9+108];
	fma.rn.f32 	%f84, %f82, %f83, %f81;
	add.s64 	%rd38, %rd37, %rd10;
	ld.global.f32 	%f85, [%rd38];
	ld.global.f32 	%f86, [%rd9+112];
	fma.rn.f32 	%f87, %f85, %f86, %f84;
	add.s64 	%rd39, %rd38, %rd10;
	ld.global.f32 	%f88, [%rd39];
	ld.global.f32 	%f89, [%rd9+116];
	fma.rn.f32 	%f90, %f88, %f89, %f87;
	add.s64 	%rd40, %rd39, %rd10;
	ld.global.f32 	%f91, [%rd40];
	ld.global.f32 	%f92, [%rd9+120];
	fma.rn.f32 	%f93, %f91, %f92, %f90;
	add.s64 	%rd41, %rd40, %rd10;
	ld.global.f32 	%f94, [%rd41];
	ld.global.f32 	%f95, [%rd9+124];
	fma.rn.f32 	%f96, %f94, %f95, %f93;
	cvta.to.global.u64 	%rd42, %rd3;
	mad.lo.s32 	%r11, %r1, %r5, %r9;
	mul.wide.s32 	%rd43, %r11, 4;
	add.s64 	%rd44, %rd42, %rd43;
	st.global.f32 	[%rd44], %f96;
	ret;

}
	// .globl	_Z24sharedmemoryMultiply_gpuPfS_S_i
.visible .entry _Z24sharedmemoryMultiply_gpuPfS_S_i(
	.param .u64 .ptr .align 1 _Z24sharedmemoryMultiply_gpuPfS_S_i_param_0,
	.param .u64 .ptr .align 1 _Z24sharedmemoryMultiply_gpuPfS_S_i_param_1,
	.param .u64 .ptr .align 1 _Z24sharedmemoryMultiply_gpuPfS_S_i_param_2,
	.param .u32 _Z24sharedmemoryMultiply_gpuPfS_S_i_param_3
)
{
	.reg .b32 	%r<26>;
	.reg .b32 	%f<99>;
	.reg .b64 	%rd<13>;
	// demoted variable
	.shared .align 4 .b8 _ZZ24sharedmemoryMultiply_gpuPfS_S_iE5aTile[4096];
	// demoted variable
	.shared .align 4 .b8 _ZZ24sharedmemoryMultiply_gpuPfS_S_iE5bTile[4096];
	ld.param.u64 	%rd1, [_Z24sharedmemoryMultiply_gpuPfS_S_i_param_0];
	ld.param.u64 	%rd2, [_Z24sharedmemoryMultiply_gpuPfS_S_i_param_1];
	ld.param.u64 	%rd3, [_Z24sharedmemoryMultiply_gpuPfS_S_i_param_2];
	ld.param.u32 	%r1, [_Z24sharedmemoryMultiply_gpuPfS_S_i_param_3];
	cvta.to.global.u64 	%rd4, %rd2;
	cvta.to.global.u64 	%rd5, %rd1;
	mov.u32 	%r2, %ctaid.y;
	mov.u32 	%r3, %ntid.y;
	mul.lo.s32 	%r4, %r2, %r3;
	mov.u32 	%r5, %tid.y;
	add.s32 	%r6, %r4, %r5;
	mov.u32 	%r7, %ctaid.x;
	mov.u32 	%r8, %ntid.x;
	mov.u32 	%r9, %tid.x;
	mad.lo.s32 	%r10, %r7, %r8, %r9;
	mad.lo.s32 	%r11, %r1, %r5, %r10;
	mul.wide.u32 	%rd6, %r11, 4;
	add.s64 	%rd7, %rd5, %rd6;
	ld.global.f32 	%f1, [%rd7];
	shl.b32 	%r12, %r5, 5;
	add.s32 	%r13, %r12, %r9;
	shl.b32 	%r14, %r13, 2;
	mov.u32 	%r15, _ZZ24sharedmemoryMultiply_gpuPfS_S_iE5aTile;
	add.s32 	%r16, %r15, %r14;
	st.shared.f32 	[%r16], %f1;
	shl.b32 	%r17, %r4, 5;
	add.s32 	%r18, %r13, %r17;
	mul.wide.u32 	%rd8, %r18, 4;
	add.s64 	%rd9, %rd4, %rd8;
	ld.global.f32 	%f2, [%rd9];
	mov.u32 	%r19, _ZZ24sharedmemoryMultiply_gpuPfS_S_iE5bTile;
	add.s32 	%r20, %r19, %r14;
	st.shared.f32 	[%r20], %f2;
	bar.sync 	0;
	shl.b32 	%r21, %r9, 2;
	add.s32 	%r22, %r15, %r21;
	ld.shared.f32 	%f3, [%r22];
	shl.b32 	%r23, %r5, 7;
	add.s32 	%r24, %r19, %r23;
	ld.shared.f32 	%f4, [%r24];
	fma.rn.f32 	%f5, %f3, %f4, 0f00000000;
	ld.shared.f32 	%f6, [%r22+128];
	ld.shared.f32 	%f7, [%r24+4];
	fma.rn.f32 	%f8, %f6, %f7, %f5;
	ld.shared.f32 	%f9, [%r22+256];
	ld.shared.f32 	%f10, [%r24+8];
	fma.rn.f32 	%f11, %f9, %f10, %f8;
	ld.shared.f32 	%f12, [%r22+384];
	ld.shared.f32 	%f13, [%r24+12];
	fma.rn.f32 	%f14, %f12, %f13, %f11;
	ld.shared.f32 	%f15, [%r22+512];
	ld.shared.f32 	%f16, [%r24+16];
	fma.rn.f32 	%f17, %f15, %f16, %f14;
	ld.shared.f32 	%f18, [%r22+640];
	ld.shared.f32 	%f19, [%r24+20];
	fma.rn.f32 	%f20, %f18, %f19, %f17;
	ld.shared.f32 	%f21, [%r22+768];
	ld.shared.f32 	%f22, [%r24+24];
	fma.rn.f32 	%f23, %f21, %f22, %f20;
	ld.shared.f32 	%f24, [%r22+896];
	ld.shared.f32 	%f25, [%r24+28];
	fma.rn.f32 	%f26, %f24, %f25, %f23;
	ld.shared.f32 	%f27, [%r22+1024];
	ld.shared.f32 	%f28, [%r24+32];
	fma.rn.f32 	%f29, %f27, %f28, %f26;
	ld.shared.f32 	%f30, [%r22+1152];
	ld.shared.f32 	%f31, [%r24+36];
	fma.rn.f32 	%f32, %f30, %f31, %f29;
	ld.shared.f32 	%f33, [%r22+1280];
	ld.shared.f32 	%f34, [%r24+40];
	fma.rn.f32 	%f35, %f33, %f34, %f32;
	ld.shared.f32 	%f36, [%r22+1408];
	ld.shared.f32 	%f37, [%r24+44];
	fma.rn.f32 	%f38, %f36, %f37, %f35;
	ld.shared.f32 	%f39, [%r22+1536];
	ld.shared.f32 	%f40, [%r24+48];
	fma.rn.f32 	%f41, %f39, %f40, %f38;
	ld.shared.f32 	%f42, [%r22+1664];
	ld.shared.f32 	%f43, [%r24+52];
	fma.rn.f32 	%f44, %f42, %f43, %f41;
	ld.shared.f32 	%f45, [%r22+1792];
	ld.shared.f32 	%f46, [%r24+56];
	fma.rn.f32 	%f47, %f45, %f46, %f44;
	ld.shared.f32 	%f48, [%r22+1920];
	ld.shared.f32 	%f49, [%r24+60];
	fma.rn.f32 	%f50, %f48, %f49, %f47;
	ld.shared.f32 	%f51, [%r22+2048];
	ld.shared.f32 	%f52, [%r24+64];
	fma.rn.f32 	%f53, %f51, %f52, %f50;
	ld.shared.f32 	%f54, [%r22+2176];
	ld.shared.f32 	%f55, [%r24+68];
	fma.rn.f32 	%f56, %f54, %f55, %f53;
	ld.shared.f32 	%f57, [%r22+2304];
	ld.shared.f32 	%f58, [%r24+72];
	fma.rn.f32 	%f59, %f57, %f58, %f56;
	ld.shared.f32 	%f60, [%r22+2432];
	ld.shared.f32 	%f61, [%r24+76];
	fma.rn.f32 	%f62, %f60, %f61, %f59;
	ld.shared.f32 	%f63, [%r22+2560];
	ld.shared.f32 	%f64, [%r24+80];
	fma.rn.f32 	%f65, %f63, %f64, %f62;
	ld.shared.f32 	%f66, [%r22+2688];
	ld.shared.f32 	%f67, [%r24+84];
	fma.rn.f32 	%f68, %f66, %f67, %f65;
	ld.shared.f32 	%f69, [%r22+2816];
	ld.shared.f32 	%f70, [%r24+88];
	fma.rn.f32 	%f71, %f69, %f70, %f68;
	ld.shared.f32 	%f72, [%r22+2944];
	ld.shared.f32 	%f73, [%r24+92];
	fma.rn.f32 	%f74, %f72, %f73, %f71;
	ld.shared.f32 	%f75, [%r22+3072];
	ld.shared.f32 	%f76, [%r24+96];
	fma.rn.f32 	%f77, %f75, %f76, %f74;
	ld.shared.f32 	%f78, [%r22+3200];
	ld.shared.f32 	%f79, [%r24+100];
	fma.rn.f32 	%f80, %f78, %f79, %f77;
	ld.shared.f32 	%f81, [%r22+3328];
	ld.shared.f32 	%f82, [%r24+104];
	fma.rn.f32 	%f83, %f81, %f82, %f80;
	ld.shared.f32 	%f84, [%r22+3456];
	ld.shared.f32 	%f85, [%r24+108];
	fma.rn.f32 	%f86, %f84, %f85, %f83;
	ld.shared.f32 	%f87, [%r22+3584];
	ld.shared.f32 	%f88, [%r24+112];
	fma.rn.f32 	%f89, %f87, %f88, %f86;
	ld.shared.f32 	%f90, [%r22+3712];
	ld.shared.f32 	%f91, [%r24+116];
	fma.rn.f32 	%f92, %f90, %f91, %f89;
	ld.shared.f32 	%f93, [%r22+3840];
	ld.shared.f32 	%f94, [%r24+120];
	fma.rn.f32 	%f95, %f93, %f94, %f92;
	ld.shared.f32 	%f96, [%r22+3968];
	ld.shared.f32 	%f97, [%r24+124];
	fma.rn.f32 	%f98, %f96, %f97, %f95;
	cvta.to.global.u64 	%rd10, %rd3;
	mad.lo.s32 	%r25, %r1, %r6, %r10;
	mul.wide.s32 	%rd11, %r25, 4;
	add.s64 	%rd12, %rd10, %rd11;
	st.global.f32 	[%rd12], %f98;
	ret;

}


// ===== COMPILED SASS (sm_100) =====

	.target	sm_100

	.elftype	@"ET_EXEC"


//--------------------- .note.nv.tkinfo           --------------------------
	.section	.note.nv.tkinfo,"",@"SHT_NOTE"
	.sectionflags	@"SHF_NOTE_NV_TKINFO"
	.tkinfo
        /*0018*/ 	.word	0x00000002
        /*0030*/ 	.string	""
        /*0030*/ 	.string	"ptxas"
        /*0030*/ 	.string	"Cuda compilation tools, release 13.0, V13.0.88"
        /*0030*/ 	.string	"Build cuda_13.0.r13.0/compiler.36424714_0"
        /*0030*/ 	.string	"-arch sm_100 -m 64 "



//--------------------- .note.nv.cuinfo           --------------------------
	.section	.note.nv.cuinfo,"",@"SHT_NOTE"
	.sectionflags	@"SHF_NOTE_NV_CUINFO"
        /*0018*/ 	.short	0x0002
        /*001a*/ 	.short	0x0064
        /*001c*/ 	.short	0x0082
	.zero		2


//--------------------- .nv.info                  --------------------------
	.section	.nv.info,"",@"SHT_CUDA_INFO"
	.align	4


	//----- nvinfo : EIATTR_REGCOUNT
	.align		4
        /*0000*/ 	.byte	0x04, 0x2f
        /*0002*/ 	.short	(.L_1 - .L_0)
	.align		4
.L_0:
        /*0004*/ 	.word	index@(_Z18simpleMultiply_gpuPfS_S_i)
        /*0008*/ 	.word	0x00000020


	//----- nvinfo : EIATTR_FRAME_SIZE
	.align		4
.L_1:
        /*000c*/ 	.byte	0x04, 0x11
        /*000e*/ 	.short	(.L_3 - .L_2)
	.align		4
.L_2:
        /*0010*/ 	.word	index@(_Z18simpleMultiply_gpuPfS_S_i)
        /*0014*/ 	.word	0x00000000


	//----- nvinfo : EIATTR_REGCOUNT
	.align		4
.L_3:
        /*0018*/ 	.byte	0x04, 0x2f
        /*001a*/ 	.short	(.L_5 - .L_4)
	.align		4
.L_4:
        /*001c*/ 	.word	index@(_Z24sharedmemoryMultiply_gpuPfS_S_i)
        /*0020*/ 	.word	0x0000001e


	//----- nvinfo : EIATTR_FRAME_SIZE
	.align		4
.L_5:
        /*0024*/ 	.byte	0x04, 0x11
        /*0026*/ 	.short	(.L_7 - .L_6)
	.align		4
.L_6:
        /*0028*/ 	.word	index@(_Z24sharedmemoryMultiply_gpuPfS_S_i)
        /*002c*/ 	.word	0x00000000


	//----- nvinfo : EIATTR_MIN_STACK_SIZE
	.align		4
.L_7:
        /*0030*/ 	.byte	0x04, 0x12
        /*0032*/ 	.short	(.L_9 - .L_8)
	.align		4
.L_8:
        /*0034*/ 	.word	index@(_Z24sharedmemoryMultiply_gpuPfS_S_i)
        /*0038*/ 	.word	0x00000000


	//----- nvinfo : EIATTR_MIN_STACK_SIZE
	.align		4
.L_9:
        /*003c*/ 	.byte	0x04, 0x12
        /*003e*/ 	.short	(.L_11 - .L_10)
	.align		4
.L_10:
        /*0040*/ 	.word	index@(_Z18simpleMultiply_gpuPfS_S_i)
        /*0044*/ 	.word	0x00000000
.L_11:


//--------------------- .nv.compat                --------------------------
	.section	.nv.compat,"",@"SHT_CUDA_COMPAT_INFO"
	.align	4
        /*0000*/ 	.byte	0x02, 0x09, 0x00, 0x00, 0x02, 0x02, 0x01, 0x00, 0x02, 0x05, 0x05, 0x00, 0x03, 0x07, 0x01, 0x01
        /*0010*/ 	.byte	0x02, 0x03, 0x00, 0x00, 0x02, 0x06, 0x01, 0x00, 0x04, 0x0b, 0x08, 0x00, 0x09, 0x00, 0x00, 0x00
        /*0020*/ 	.byte	0x00, 0x00, 0x00, 0x00


//--------------------- .nv.info._Z24sharedmemoryMultiply_gpuPfS_S_i --------------------------
	.section	.nv.info._Z24sharedmemoryMultiply_gpuPfS_S_i,"",@"SHT_CUDA_INFO"
	.sectionflags	@""
	.align	4


	//----- nvinfo : EIATTR_CUDA_API_VERSION
	.align		4
        /*0000*/ 	.byte	0x04, 0x37
        /*0002*/ 	.short	(.L_13 - .L_12)
.L_12:
        /*0004*/ 	.word	0x00000082


	//----- nvinfo : EIATTR_KPARAM_INFO
	.align		4
.L_13:
        /*0008*/ 	.byte	0x04, 0x17
        /*000a*/ 	.short	(.L_15 - .L_14)
.L_14:
        /*000c*/ 	.word	0x00000000
        /*0010*/ 	.short	0x0003
        /*0012*/ 	.short	0x0018
        /*0014*/ 	.byte	0x00, 0xf0, 0x11, 0x00


	//----- nvinfo : EIATTR_KPARAM_INFO
	.align		4
.L_15:
        /*0018*/ 	.byte	0x04, 0x17
        /*001a*/ 	.short	(.L_17 - .L_16)
.L_16:
        /*001c*/ 	.word	0x00000000
        /*0020*/ 	.short	0x0002
        /*0022*/ 	.short	0x0010
        /*0024*/ 	.byte	0x00, 0xf5, 0x21, 0x00


	//----- nvinfo : EIATTR_KPARAM_INFO
	.align		4
.L_17:
        /*0028*/ 	.byte	0x04, 0x17
        /*002a*/ 	.short	(.L_19 - .L_18)
.L_18:
        /*002c*/ 	.word	0x00000000
        /*0030*/ 	.short	0x0001
        /*0032*/ 	.short	0x0008
        /*0034*/ 	.byte	0x00, 0xf5, 0x21, 0x00


	//----- nvinfo : EIATTR_KPARAM_INFO
	.align		4
.L_19:
        /*0038*/ 	.byte	0x04, 0x17
        /*003a*/ 	.short	(.L_21 - .L_20)
.L_20:
        /*003c*/ 	.word	0x00000000
        /*0040*/ 	.short	0x0000
        /*0042*/ 	.short	0x0000
        /*0044*/ 	.byte	0x00, 0xf5, 0x21, 0x00


	//----- nvinfo : EIATTR_SPARSE_MMA_MASK
	.align		4
.L_21:
        /*0048*/ 	.byte	0x03, 0x50
        /*004a*/ 	.short	0x0000


	//----- nvinfo : EIATTR_MAXREG_COUNT
	.align		4
        /*004c*/ 	.byte	0x03, 0x1b
        /*004e*/ 	.short	0x00ff


	//----- nvinfo : EIATTR_NUM_BARRIERS
	.align		4
        /*0050*/ 	.byte	0x02, 0x4c
        /*0052*/ 	.byte	0x01
	.zero		1


	//----- nvinfo : EIATTR_MERCURY_ISA_VERSION
	.align		4
        /*0054*/ 	.byte	0x03, 0x5f
        /*0056*/ 	.short	0x0101


	//----- nvinfo : EIATTR_VRC_CTA_INIT_COUNT
	.align		4
        /*0058*/ 	.byte	0x02, 0x4a
	.zero		1
	.zero		1


	//----- nvinfo : EIATTR_EXIT_INSTR_OFFSETS
	.align		4
        /*005c*/ 	.byte	0x04, 0x1c
        /*005e*/ 	.short	(.L_23 - .L_22)


	//   ....[0]....
.L_22:
        /*0060*/ 	.word	0x000006d0


	//----- nvinfo : EIATTR_CBANK_PARAM_SIZE
	.align		4
.L_23:
        /*0064*/ 	.byte	0x03, 0x19
        /*0066*/ 	.short	0x001c


	//----- nvinfo : EIATTR_PARAM_CBANK
	.align		4
        /*0068*/ 	.byte	0x04, 0x0a
        /*006a*/ 	.short	(.L_25 - .L_24)
	.align		4
.L_24:
        /*006c*/ 	.word	index@(.nv.constant0._Z24sharedmemoryMultiply_gpuPfS_S_i)
        /*0070*/ 	.short	0x0380
        /*0072*/ 	.short	0x001c


	//----- nvinfo : EIATTR_SW_WAR
	.align		4
.L_25:
        /*0074*/ 	.byte	0x04, 0x36
        /*0076*/ 	.short	(.L_27 - .L_26)
.L_26:
        /*0078*/ 	.word	0x00000008
.L_27:


//--------------------- .nv.info._Z18simpleMultiply_gpuPfS_S_i --------------------------
	.section	.nv.info._Z18simpleMultiply_gpuPfS_S_i,"",@"SHT_CUDA_INFO"
	.sectionflags	@""
	.align	4


	//----- nvinfo : EIATTR_CUDA_API_VERSION
	.align		4
        /*0000*/ 	.byte	0x04, 0x37
        /*0002*/ 	.short	(.L_29 - .L_28)
.L_28:
        /*0004*/ 	.word	0x00000082


	//----- nvinfo : EIATTR_KPARAM_INFO
	.align		4
.L_29:
        /*0008*/ 	.byte	0x04, 0x17
        /*000a*/ 	.short	(.L_31 - .L_30)
.L_30:
        /*000c*/ 	.word	0x00000000
        /*0010*/ 	.short	0x0003
        /*0012*/ 	.short	0x0018
        /*0014*/ 	.byte	0x00, 0xf0, 0x11, 0x00


	//----- nvinfo : EIATTR_KPARAM_INFO
	.align		4
.L_31:
        /*0018*/ 	.byte	0x04, 0x17
        /*001a*/ 	.short	(.L_33 - .L_32)
.L_32:
        /*001c*/ 	.word	0x00000000
        /*0020*/ 	.short	0x0002
        /*0022*/ 	.short	0x0010
        /*0024*/ 	.byte	0x00, 0xf5, 0x21, 0x00


	//----- nvinfo : EIATTR_KPARAM_INFO
	.align		4
.L_33:
        /*0028*/ 	.byte	0x04, 0x17
        /*002a*/ 	.short	(.L_35 - .L_34)
.L_34:
        /*002c*/ 	.word	0x00000000
        /*0030*/ 	.short	0x0001
        /*0032*/ 	.short	0x0008
        /*0034*/ 	.byte	0x00, 0xf5, 0x21, 0x00


	//----- nvinfo : EIATTR_KPARAM_INFO
	.align		4
.L_35:
        /*0038*/ 	.byte	0x04, 0x17
        /*003a*/ 	.short	(.L_37 - .L_36)
.L_36:
        /*003c*/ 	.word	0x00000000
        /*0040*/ 	.short	0x0000
        /*0042*/ 	.short	0x0000
        /*0044*/ 	.byte	0x00, 0xf5, 0x21, 0x00


	//----- nvinfo : EIATTR_SPARSE_MMA_MASK
	.align		4
.L_37:
        /*0048*/ 	.byte	0x03, 0x50
        /*004a*/ 	.short	0x0000


	//----- nvinfo : EIATTR_MAXREG_COUNT
	.align		4
        /*004c*/ 	.byte	0x03, 0x1b
        /*004e*/ 	.short	0x00ff


	//----- nvinfo : EIATTR_MERCURY_ISA_VERSION
	.align		4
        /*0050*/ 	.byte	0x03, 0x5f
        /*0052*/ 	.short	0x0101


	//----- nvinfo : EIATTR_VRC_CTA_INIT_COUNT
	.align		4
        /*0054*/ 	.byte	0x02, 0x4a
	.zero		1
	.zero		1


	//----- nvinfo : EIATTR_EXIT_INSTR_OFFSETS
	.align		4
        /*0058*/ 	.byte	0x04, 0x1c
        /*005a*/ 	.short	(.L_39 - .L_38)


	//   ....[0]....
.L_38:
        /*005c*/ 	.word	0x00000930


	//----- nvinfo : EIATTR_CBANK_PARAM_SIZE
	.align		4
.L_39:
        /*0060*/ 	.byte	0x03, 0x19
        /*0062*/ 	.short	0x001c


	//----- nvinfo : EIATTR_PARAM_CBANK
	.align		4
        /*0064*/ 	.byte	0x04, 0x0a
        /*0066*/ 	.short	(.L_41 - .L_40)
	.align		4
.L_40:
        /*0068*/ 	.word	index@(.nv.constant0._Z18simpleMultiply_gpuPfS_S_i)
        /*006c*/ 	.short	0x0380
        /*006e*/ 	.short	0x001c


	//----- nvinfo : EIATTR_SW_WAR
	.align		4
.L_41:
        /*0070*/ 	.byte	0x04, 0x36
        /*0072*/ 	.short	(.L_43 - .L_42)
.L_42:
        /*0074*/ 	.word	0x00000008
.L_43:


//--------------------- .nv.callgraph             --------------------------
	.section	.nv.callgraph,"",@"SHT_CUDA_CALLGRAPH"
	.align	4
	.sectionentsize	8
	.align		4
        /*0000*/ 	.word	0x00000000
	.align		4
        /*0004*/ 	.word	0xffffffff
	.align		4
        /*0008*/ 	.word	0x00000000
	.align		4
        /*000c*/ 	.word	0xfffffffe
	.align		4
        /*0010*/ 	.word	0x00000000
	.align		4
        /*0014*/ 	.word	0xfffffffd
	.align		4
        /*0018*/ 	.word	0x00000000
	.align		4
        /*001c*/ 	.word	0xfffffffc


//--------------------- .text._Z24sharedmemoryMultiply_gpuPfS_S_i --------------------------
	.section	.text._Z24sharedmemoryMultiply_gpuPfS_S_i,"ax",@progbits
	.align	128
        .global         _Z24sharedmemoryMultiply_gpuPfS_S_i
        .type           _Z24sharedmemoryMultiply_gpuPfS_S_i,@function
        .size           _Z24sharedmemoryMultiply_gpuPfS_S_i,(.L_x_2 - _Z24sharedmemoryMultiply_gpuPfS_S_i)
        .other          _Z24sharedmemoryMultiply_gpuPfS_S_i,@"STO_CUDA_ENTRY STV_DEFAULT"
_Z24sharedmemoryMultiply_gpuPfS_S_i:
.text._Z24sharedmemoryMultiply_gpuPfS_S_i:
[----:B------:R-:W-:Y:S01]  /*0000*/  LDC R1, c[0x0][0x37c] ;  /* 0x0000df00ff017b82 */ /* 0x000fe20000000800 */
[----:B------:R-:W0:Y:S07]  /*0010*/  S2R R2, SR_TID.X ;  /* 0x0000000000027919 */ /* 0x000e2e0000002100 */
[----:B------:R-:W1:Y:S01]  /*0020*/  S2UR UR4, SR_CTAID.Y ;  /* 0x00000000000479c3 */ /* 0x000e620000002600 */
[----:B------:R-:W2:Y:S01]  /*0030*/  LDCU UR7, c[0x0][0x398] ;  /* 0x00007300ff0777ac */ /* 0x000ea20008000800 */
[----:B------:R-:W0:Y:S01]  /*0040*/  S2R R3, SR_TID.Y ;  /* 0x0000000000037919 */ /* 0x000e220000002200 */
[----:B------:R-:W3:Y:S05]  /*0050*/  LDCU.64 UR8, c[0x0][0x358] ;  /* 0x00006b00ff0877ac */ /* 0x000eea0008000a00 */
[----:B------:R-:W1:Y:S08]  /*0060*/  LDC R16, c[0x0][0x364] ;  /* 0x0000d900ff107b82 */ /* 0x000e700000000800 */
[----:B------:R-:W4:Y:S08]  /*0070*/  S2UR UR5, SR_CTAID.X ;  /* 0x00000000000579c3 */ /* 0x000f300000002500 */
[----:B------:R-:W4:Y:S08]  /*0080*/  LDC R0, c[0x0][0x360] ;  /* 0x0000d800ff007b82 */ /* 0x000f300000000800 */
[----:B------:R-:W5:Y:S01]  /*0090*/  LDC.64 R4, c[0x0][0x380] ;  /* 0x0000e000ff047b82 */ /* 0x000f620000000a00 */
[----:B-1----:R-:W-:Y:S01]  /*00a0*/  IMAD R16, R16, UR4, RZ ;  /* 0x0000000410107c24 */ /* 0x002fe2000f8e02ff */
[----:B0-----:R-:W-:-:S04]  /*00b0*/  LEA R11, R3, R2, 0x5 ;  /* 0x00000002030b7211 */ /* 0x001fc800078e28ff */
[----:B------:R-:W-:Y:S02]  /*00c0*/  LEA R13, R16, R11, 0x5 ;  /* 0x0000000b100d7211 */ /* 0x000fe400078e28ff */
[----:B------:R-:W0:Y:S01]  /*00d0*/  LDC.64 R6, c[0x0][0x388] ;  /* 0x0000e200ff067b82 */ /* 0x000e220000000a00 */
[----:B----4-:R-:W-:-:S04]  /*00e0*/  IMAD R0, R0, UR5, R2 ;  /* 0x0000000500007c24 */ /* 0x010fc8000f8e0202 */
[----:B--2---:R-:W-:-:S04]  /*00f0*/  IMAD R9, R3, UR7, R0 ;  /* 0x0000000703097c24 */ /* 0x004fc8000f8e0200 */
[----:B-----5:R-:W-:-:S05]  /*0100*/  IMAD.WIDE.U32 R4, R9, 0x4, R4 ;  /* 0x0000000409047825 */ /* 0x020fca00078e0004 */
[----:B---3--:R-:W2:Y:S01]  /*0110*/  LDG.E R12, desc[UR8][R4.64] ;  /* 0x00000008040c7981 */ /* 0x008ea2000c1e1900 */
[----:B0-----:R-:W-:-:S05]  /*0120*/  IMAD.WIDE.U32 R6, R13, 0x4, R6 ;  /* 0x000000040d067825 */ /* 0x001fca00078e0006 */
[----:B------:R-:W3:Y:S01]  /*0130*/  LDG.E R14, desc[UR8][R6.64] ;  /* 0x00000008060e7981 */ /* 0x000ee2000c1e1900 */
[----:B------:R-:W0:Y:S01]  /*0140*/  S2UR UR6, SR_CgaCtaId ;  /* 0x00000000000679c3 */ /* 0x000e220000008800 */
[----:B------:R-:W-:Y:S02]  /*0150*/  UMOV UR4, 0x400 ;  /* 0x0000040000047882 */ /* 0x000fe40000000000 */
[----:B------:R-:W-:Y:S02]  /*0160*/  UIADD3 UR5, UPT, UPT, UR4, 0x1000, URZ ;  /* 0x0000100004057890 */ /* 0x000fe4000fffe0ff */
[----:B0-----:R-:W-:Y:S02]  /*0170*/  ULEA UR4, UR6, UR4, 0x18 ;  /* 0x0000000406047291 */ /* 0x001fe4000f8ec0ff */
[----:B------:R-:W-:-:S04]  /*0180*/  ULEA UR5, UR6, UR5, 0x18 ;  /* 0x0000000506057291 */ /* 0x000fc8000f8ec0ff */
[C---:B------:R-:W-:Y:S02]  /*0190*/  LEA R15, R11.reuse, UR4, 0x2 ;  /* 0x000000040b0f7c11 */ /* 0x040fe4000f8e10ff */
[----:B------:R-:W-:Y:S02]  /*01a0*/  LEA R21, R11, UR5, 0x2 ;  /* 0x000000050b157c11 */ /* 0x000fe4000f8e10ff */
[----:B------:R-:W-:Y:S02]  /*01b0*/  LEA R2, R2, UR4, 0x2 ;  /* 0x0000000402027c11 */ /* 0x000fe4000f8e10ff */
[----:B------:R-:W-:Y:S02]  /*01c0*/  LEA R17, R3, UR5, 0x7 ;  /* 0x0000000503117c11 */ /* 0x000fe4000f8e38ff */
[----:B------:R-:W-:-:S05]  /*01d0*/  IADD3 R3, PT, PT, R16, R3, RZ ;  /* 0x0000000310037210 */ /* 0x000fca0007ffe0ff */
[----:B------:R-:W-:Y:S01]  /*01e0*/  IMAD R3, R3, UR7, R0 ;  /* 0x0000000703037c24 */ /* 0x000fe2000f8e0200 */
[----:B--2---:R-:W-:Y:S04]  /*01f0*/  STS [R15], R12 ;  /* 0x0000000c0f007388 */ /* 0x004fe80000000800 */
[----:B---3--:R-:W-:Y:S01]  /*0200*/  STS [R21], R14 ;  /* 0x0000000e15007388 */ /* 0x008fe20000000800 */
[----:B------:R-:W-:Y:S06]  /*0210*/  BAR.SYNC.DEFER_BLOCKING 0x0 ;  /* 0x0000000000007b1d */ /* 0x000fec0000010000 */
[----:B------:R-:W-:Y:S04]  /*0220*/  LDS R13, [R2] ;  /* 0x00000000020d7984 */ /* 0x000fe80000000800 */
[----:B------:R-:W0:Y:S04]  /*0230*/  LDS.128 R4, [R17] ;  /* 0x0000000011047984 */ /* 0x000e280000000c00 */
[----:B------:R-:W1:Y:S04]  /*0240*/  LDS R27, [R2+0x80] ;  /* 0x00008000021b7984 */ /* 0x000e680000000800 */
[----:B------:R-:W2:Y:S04]  /*0250*/  LDS R26, [R2+0x100] ;  /* 0x00010000021a7984 */ /* 0x000ea80000000800 */
[----:B------:R-:W3:Y:S04]  /*0260*/  LDS R24, [R2+0x180] ;  /* 0x0001800002187984 */ /* 0x000ee80000000800 */
[----:B------:R-:W-:Y:S04]  /*0270*/  LDS R19, [R2+0x200] ;  /* 0x0002000002137984 */ /* 0x000fe80000000800 */
[----:B------:R-:W4:Y:S04]  /*0280*/  LDS.128 R8, [R17+0x10] ;  /* 0x0000100011087984 */ /* 0x000f280000000c00 */
[----:B------:R-:W5:Y:S04]  /*0290*/  LDS R20, [R2+0x280] ;  /* 0x0002800002147984 */ /* 0x000f680000000800 */
[----:B------:R-:W5:Y:S04]  /*02a0*/  LDS R23, [R2+0x300] ;  /* 0x0003000002177984 */ /* 0x000f680000000800 */
[----:B------:R-:W5:Y:S04]  /*02b0*/  LDS R22, [R2+0x380] ;  /* 0x0003800002167984 */ /* 0x000f680000000800 */
[----:B------:R-:W-:Y:S01]  /*02c0*/  LDS R25, [R2+0x400] ;  /* 0x0004000002197984 */ /* 0x000fe20000000800 */
[----:B0-----:R-:W-:-:S03]  /*02d0*/  FFMA R4, R13, R4, RZ ;  /* 0x000000040d047223 */ /* 0x001fc600000000ff */
[----:B------:R-:W-:Y:S04]  /*02e0*/  LDS R18, [R2+0x480] ;  /* 0x0004800002127984 */ /* 0x000fe80000000800 */
[----:B------:R-:W0:Y:S01]  /*02f0*/  LDS.128 R12, [R17+0x20] ;  /* 0x00002000110c7984 */ /* 0x000e220000000c00 */
[----:B-1----:R-:W-:-:S03]  /*0300*/  FFMA R5, R27, R5, R4 ;  /* 0x000000051b057223 */ /* 0x002fc60000000004 */
[----:B------:R-:W1:Y:S01]  /*0310*/  LDS R21, [R2+0x500] ;  /* 0x0005000002157984 */ /* 0x000e620000000800 */
[----:B--2---:R-:W-:-:S03]  /*0320*/  FFMA R5, R26, R6, R5 ;  /* 0x000000061a057223 */ /* 0x004fc60000000005 */
[----:B------:R-:W-:Y:S01]  /*0330*/  LDS R26, [R2+0xd80] ;  /* 0x000d8000021a7984 */ /* 0x000fe20000000800 */
[----:B---3--:R-:W-:-:S03]  /*0340*/  FFMA R4, R24, R7, R5 ;  /* 0x0000000718047223 */ /* 0x008fc60000000005 */
[----:B------:R-:W2:Y:S01]  /*0350*/  LDS R24, [R2+0x580] ;  /* 0x0005800002187984 */ /* 0x000ea20000000800 */
[----:B----4-:R-:W-:-:S03]  /*0360*/  FFMA R27, R19, R8, R4 ;  /* 0x00000008131b7223 */ /* 0x010fc60000000004 */
[----:B------:R-:W-:Y:S04]  /*0370*/  LDS R19, [R2+0x600] ;  /* 0x0006000002137984 */ /* 0x000fe80000000800 */
[----:B------:R-:W3:Y:S01]  /*0380*/  LDS.128 R4, [R17+0x30] ;  /* 0x0000300011047984 */ /* 0x000ee20000000c00 */
[----:B-----5:R-:W-:-:S03]  /*0390*/  FFMA R8, R20, R9, R27 ;  /* 0x0000000914087223 */ /* 0x020fc6000000001b */
[----:B------:R-:W4:Y:S01]  /*03a0*/  LDS R20, [R2+0x680] ;  /* 0x0006800002147984 */ /* 0x000f220000000800 */
[----:B------:R-:W-:-:S03]  /*03b0*/  FFMA R9, R23, R10, R8 ;  /* 0x0000000a17097223 */ /* 0x000fc60000000008 */
[----:B------:R-:W5:Y:S01]  /*03c0*/  LDS R23, [R2+0x700] ;  /* 0x0007000002177984 */ /* 0x000f620000000800 */
[----:B------:R-:W-:-:S03]  /*03d0*/  FFMA R8, R22, R11, R9 ;  /* 0x0000000b16087223 */ /* 0x000fc60000000009 */
[----:B------:R-:W5:Y:S01]  /*03e0*/  LDS R22, [R2+0x780] ;  /* 0x0007800002167984 */ /* 0x000f620000000800 */
[----:B0-----:R-:W-:-:S03]  /*03f0*/  FFMA R27, R25, R12, R8 ;  /* 0x0000000c191b7223 */ /* 0x001fc60000000008 */
[----:B------:R-:W-:Y:S04]  /*0400*/  LDS R25, [R2+0x800] ;  /* 0x0008000002197984 */ /* 0x000fe80000000800 */
[----:B------:R-:W0:Y:S01]  /*0410*/  LDS.128 R8, [R17+0x40] ;  /* 0x0000400011087984 */ /* 0x000e220000000c00 */
[----:B------:R-:W-:-:S03]  /*0420*/  FFMA R12, R18, R13, R27 ;  /* 0x0000000d120c7223 */ /* 0x000fc6000000001b */
[----:B------:R-:W0:Y:S01]  /*0430*/  LDS R18, [R2+0x880] ;  /* 0x0008800002127984 */ /* 0x000e220000000800 */
[----:B-1----:R-:W-:-:S03]  /*0440*/  FFMA R13, R21, R14, R12 ;  /* 0x0000000e150d7223 */ /* 0x002fc6000000000c */
[----:B------:R-:W1:Y:S01]  /*0450*/  LDS R21, [R2+0x900] ;  /* 0x0009000002157984 */ /* 0x000e620000000800 */
[----:B--2---:R-:W-:-:S03]  /*0460*/  FFMA R12, R24, R15, R13 ;  /* 0x0000000f180c7223 */ /* 0x004fc6000000000d */
[----:B------:R-:W2:Y:S01]  /*0470*/  LDS R24, [R2+0x980] ;  /* 0x0009800002187984 */ /* 0x000ea20000000800 */
[----:B---3--:R-:W-:-:S03]  /*0480*/  FFMA R27, R19, R4, R12 ;  /* 0x00000004131b7223 */ /* 0x008fc6000000000c */
[----:B------:R-:W-:Y:S04]  /*0490*/  LDS R19, [R2+0xa00] ;  /* 0x000a000002137984 */ /* 0x000fe80000000800 */
[----:B------:R-:W3:Y:S01]  /*04a0*/  LDS.128 R12, [R17+0x50] ;  /* 0x00005000110c7984 */ /* 0x000ee20000000c00 */
[----:B----4-:R-:W-:-:S03]  /*04b0*/  FFMA R4, R20, R5, R27 ;  /* 0x0000000514047223 */ /* 0x010fc6000000001b */
[----:B------:R-:W4:Y:S01]  /*04c0*/  LDS R20, [R2+0xa80] ;  /* 0x000a800002147984 */ /* 0x000f220000000800 */
[----:B-----5:R-:W-:-:S03]  /*04d0*/  FFMA R5, R23, R6, R4 ;  /* 0x0000000617057223 */ /* 0x020fc60000000004 */
        /* <DEDUP_REMOVED lines=11> */
[----:B------:R-:W-:Y:S04]  /*0590*/  LDS R21, [R2+0xe00] ;  /* 0x000e000002157984 */ /* 0x000fe80000000800 */
[----:B------:R-:W2:Y:S01]  /*05a0*/  LDS.128 R8, [R17+0x70] ;  /* 0x0000700011087984 */ /* 0x000ea20000000c00 */
[----:B---3--:R-:W-:-:S03]  /*05b0*/  FFMA R19, R19, R12, R24 ;  /* 0x0000000c13137223 */ /* 0x008fc60000000018 */
[----:B------:R-:W3:Y:S01]  /*05c0*/  LDS R24, [R2+0xe80] ;  /* 0x000e800002187984 */ /* 0x000ee20000000800 */
[----:B----4-:R-:W-:-:S03]  /*05d0*/  FFMA R12, R20, R13, R19 ;  /* 0x0000000d140c7223 */ /* 0x010fc60000000013 */
[----:B------:R-:W4:Y:S04]  /*05e0*/  LDS R19, [R2+0xf00] ;  /* 0x000f000002137984 */ /* 0x000f280000000800 */
[----:B------:R-:W4:Y:S01]  /*05f0*/  LDS R20, [R2+0xf80] ;  /* 0x000f800002147984 */ /* 0x000f220000000800 */
[----:B-----5:R-:W-:Y:S02]  /*0600*/  FFMA R23, R23, R14, R12 ;  /* 0x0000000e17177223 */ /* 0x020fe4000000000c */
[----:B------:R-:W5:Y:S02]  /*0610*/  LDC.64 R12, c[0x0][0x390] ;  /* 0x0000e400ff0c7b82 */ /* 0x000f640000000a00 */
[----:B------:R-:W-:-:S04]  /*0620*/  FFMA R22, R22, R15, R23 ;  /* 0x0000000f16167223 */ /* 0x000fc80000000017 */
[----:B0-----:R-:W-:-:S04]  /*0630*/  FFMA R25, R25, R4, R22 ;  /* 0x0000000419197223 */ /* 0x001fc80000000016 */
[----:B------:R-:W-:-:S04]  /*0640*/  FFMA R18, R18, R5, R25 ;  /* 0x0000000512127223 */ /* 0x000fc80000000019 */
[----:B-1----:R-:W-:-:S04]  /*0650*/  FFMA R27, R27, R6, R18 ;  /* 0x000000061b1b7223 */ /* 0x002fc80000000012 */
[----:B------:R-:W-:-:S04]  /*0660*/  FFMA R26, R26, R7, R27 ;  /* 0x000000071a1a7223 */ /* 0x000fc8000000001b */
[----:B--2---:R-:W-:-:S04]  /*0670*/  FFMA R21, R21, R8, R26 ;  /* 0x0000000815157223 */ /* 0x004fc8000000001a */
[----:B---3--:R-:W-:-:S04]  /*0680*/  FFMA R24, R24, R9, R21 ;  /* 0x0000000918187223 */ /* 0x008fc80000000015 */
[----:B----4-:R-:W-:Y:S01]  /*0690*/  FFMA R19, R19, R10, R24 ;  /* 0x0000000a13137223 */ /* 0x010fe20000000018 */
[----:B-----5:R-:W-:-:S04]  /*06a0*/  IMAD.WIDE R12, R3, 0x4, R12 ;  /* 0x00000004030c7825 */ /* 0x020fc800078e020c */
[----:B------:R-:W-:-:S05]  /*06b0*/  FFMA R11, R20, R11, R19 ;  /* 0x0000000b140b7223 */ /* 0x000fca0000000013 */
[----:B------:R-:W-:Y:S01]  /*06c0*/  STG.E desc[UR8][R12.64], R11 ;  /* 0x0000000b0c007986 */ /* 0x000fe2000c101908 */
[----:B------:R-:W-:Y:S05]  /*06d0*/  EXIT ;  /* 0x000000000000794d */ /* 0x000fea0003800000 */
.L_x_0:
[----:B------:R-:W-:-:S00]  /*06e0*/  BRA `(.L_x_0) ;  /* 0xfffffffc00fc7947 */ /* 0x000fc0000383ffff */
[----:B------:R-:W-:-:S00]  /*06f0*/  NOP ;  /* 0x0000000000007918 */ /* 0x000fc00000000000 */
        /* <DEDUP_REMOVED lines=8> */
.L_x_2:


//--------------------- .text._Z18simpleMultiply_gpuPfS_S_i --------------------------
	.section	.text._Z18simpleMultiply_gpuPfS_S_i,"ax",@progbits
	.align	128
        .global         _Z18simpleMultiply_gpuPfS_S_i
        .type           _Z18simpleMultiply_gpuPfS_S_i,@function
        .size           _Z18simpleMultiply_gpuPfS_S_i,(.L_x_3 - _Z18simpleMultiply_gpuPfS_S_i)
        .other          _Z18simpleMultiply_gpuPfS_S_i,@"STO_CUDA_ENTRY STV_DEFAULT"
_Z18simpleMultiply_gpuPfS_S_i:
.text._Z18simpleMultiply_gpuPfS_S_i:
[----:B------:R-:W-:Y:S01]  /*0000*/  LDC R1, c[0x0][0x37c] ;  /* 0x0000df00ff017b82 */ /* 0x000fe20000000800 */
[----:B------:R-:W0:Y:S07]  /*0010*/  S2R R0, SR_TID.Y ;  /* 0x0000000000007919 */ /* 0x000e2e0000002200 */
[----:B------:R-:W0:Y:S01]  /*0020*/  S2UR UR6, SR_CTAID.Y ;  /* 0x00000000000679c3 */ /* 0x000e220000002600 */
[----:B------:R-:W1:Y:S01]  /*0030*/  LDCU.64 UR4, c[0x0][0x358] ;  /* 0x00006b00ff0477ac */ /* 0x000e620008000a00 */
[----:B------:R-:W2:Y:S06]  /*0040*/  S2R R2, SR_TID.X ;  /* 0x0000000000027919 */ /* 0x000eac0000002100 */
[----:B------:R-:W0:Y:S08]  /*0050*/  LDC R5, c[0x0][0x364] ;  /* 0x0000d900ff057b82 */ /* 0x000e300000000800 */
[----:B------:R-:W2:Y:S08]  /*0060*/  S2UR UR7, SR_CTAID.X ;  /* 0x00000000000779c3 */ /* 0x000eb00000002500 */
[----:B------:R-:W2:Y:S08]  /*0070*/  LDC R3, c[0x0][0x360] ;  /* 0x0000d800ff037b82 */ /* 0x000eb00000000800 */
[----:B------:R-:W3:Y:S01]  /*0080*/  LDC.64 R12, c[0x0][0x388] ;  /* 0x0000e200ff0c7b82 */ /* 0x000ee20000000a00 */
[----:B0-----:R-:W-:-:S05]  /*0090*/  IMAD R5, R5, UR6, R0 ;  /* 0x0000000605057c24 */ /* 0x001fca000f8e0200 */
[----:B------:R-:W-:Y:S02]  /*00a0*/  SHF.L.U32 R7, R5, 0x5, RZ ;  /* 0x0000000505077819 */ /* 0x000fe400000006ff */
[----:B------:R-:W0:Y:S08]  /*00b0*/  LDC.64 R14, c[0x0][0x380] ;  /* 0x0000e000ff0e7b82 */ /* 0x000e300000000a00 */
[----:B------:R-:W4:Y:S01]  /*00c0*/  LDC R6, c[0x0][0x398] ;  /* 0x0000e600ff067b82 */ /* 0x000f220000000800 */
[----:B--2---:R-:W-:-:S02]  /*00d0*/  IMAD R3, R3, UR7, R2 ;  /* 0x0000000703037c24 */ /* 0x004fc4000f8e0202 */
[----:B---3--:R-:W-:-:S05]  /*00e0*/  IMAD.WIDE.U32 R12, R7, 0x4, R12 ;  /* 0x00000004070c7825 */ /* 0x008fca00078e000c */
[----:B-1----:R-:W2:Y:S01]  /*00f0*/  LDG.E R20, desc[UR4][R12.64] ;  /* 0x000000040c147981 */ /* 0x002ea2000c1e1900 */
[----:B0-----:R-:W-:-:S03]  /*0100*/  IMAD.WIDE R14, R3, 0x4, R14 ;  /* 0x00000004030e7825 */ /* 0x001fc600078e020e */
[----:B------:R-:W3:Y:S04]  /*0110*/  LDG.E R7, desc[UR4][R12.64+0x4] ;  /* 0x000004040c077981 */ /* 0x000ee8000c1e1900 */
[----:B------:R-:W2:Y:S01]  /*0120*/  LDG.E R11, desc[UR4][R14.64] ;  /* 0x000000040e0b7981 */ /* 0x000ea2000c1e1900 */
[----:B----4-:R-:W-:-:S03]  /*0130*/  IMAD.WIDE R16, R6, 0x4, R14 ;  /* 0x0000000406107825 */ /* 0x010fc600078e020e */
[----:B------:R-:W4:Y:S04]  /*0140*/  LDG.E R18, desc[UR4][R12.64+0x8] ;  /* 0x000008040c127981 */ /* 0x000f28000c1e1900 */
[----:B------:R-:W3:Y:S01]  /*0150*/  LDG.E R19, desc[UR4][R16.64] ;  /* 0x0000000410137981 */ /* 0x000ee2000c1e1900 */
[----:B------:R-:W-:-:S03]  /*0160*/  IMAD.WIDE R28, R6, 0x4, R16 ;  /* 0x00000004061c7825 */ /* 0x000fc600078e0210 */
[----:B------:R-:W5:Y:S04]  /*0170*/  LDG.E R10, desc[UR4][R12.64+0xc] ;  /* 0x00000c040c0a7981 */ /* 0x000f68000c1e1900 */
[----:B------:R0:W4:Y:S04]  /*0180*/  LDG.E R9, desc[UR4][R28.64] ;  /* 0x000000041c097981 */ /* 0x000128000c1e1900 */
[----:B------:R-:W5:Y:S04]  /*0190*/  LDG.E R24, desc[UR4][R12.64+0x10] ;  /* 0x000010040c187981 */ /* 0x000f68000c1e1900 */
[----:B------:R-:W5:Y:S01]  /*01a0*/  LDG.E R16, desc[UR4][R12.64+0x14] ;  /* 0x000014040c107981 */ /* 0x000f62000c1e1900 */
[----:B0-----:R-:W-:-:S03]  /*01b0*/  IMAD.WIDE R28, R6, 0x4, R28 ;  /* 0x00000004061c7825 */ /* 0x001fc600078e021c */
[----:B------:R-:W5:Y:S04]  /*01c0*/  LDG.E R4, desc[UR4][R12.64+0x18] ;  /* 0x000018040c047981 */ /* 0x000f68000c1e1900 */
[----:B------:R-:W5:Y:S01]  /*01d0*/  LDG.E R0, desc[UR4][R28.64] ;  /* 0x000000041c007981 */ /* 0x000f62000c1e1900 */
[----:B------:R-:W-:-:S03]  /*01e0*/  IMAD.WIDE R26, R6, 0x4, R28 ;  /* 0x00000004061a7825 */ /* 0x000fc600078e021c */
[----:B------:R-:W5:Y:S04]  /*01f0*/  LDG.E R2, desc[UR4][R12.64+0x1c] ;  /* 0x00001c040c027981 */ /* 0x000f68000c1e1900 */
[----:B------:R0:W5:Y:S02]  /*0200*/  LDG.E R23, desc[UR4][R26.64] ;  /* 0x000000041a177981 */ /* 0x000164000c1e1900 */
[----:B0-----:R-:W-:-:S05]  /*0210*/  IMAD.WIDE R26, R6, 0x4, R26 ;  /* 0x00000004061a7825 */ /* 0x001fca00078e021a */
[----:B------:R-:W5:Y:S01]  /*0220*/  LDG.E R17, desc[UR4][R26.64] ;  /* 0x000000041a117981 */ /* 0x000f62000c1e1900 */
[----:B------:R-:W-:-:S05]  /*0230*/  IMAD.WIDE R14, R6, 0x4, R26 ;  /* 0x00000004060e7825 */ /* 0x000fca00078e021a */
[----:B------:R0:W5:Y:S02]  /*0240*/  LDG.E R8, desc[UR4][R14.64] ;  /* 0x000000040e087981 */ /* 0x000164000c1e1900 */
[----:B0-----:R-:W-:-:S05]  /*0250*/  IMAD.WIDE R14, R6, 0x4, R14 ;  /* 0x00000004060e7825 */ /* 0x001fca00078e020e */
[----:B------:R0:W5:Y:S02]  /*0260*/  LDG.E R21, desc[UR4][R14.64] ;  /* 0x000000040e157981 */ /* 0x000164000c1e1900 */
[----:B0-----:R-:W-:-:S04]  /*0270*/  IMAD.WIDE R14, R6, 0x4, R14 ;  /* 0x00000004060e7825 */ /* 0x001fc800078e020e */
[----:B--2---:R-:W-:Y:S02]  /*0280*/  FFMA R22, R11, R20, RZ ;  /* 0x000000140b167223 */ /* 0x004fe400000000ff */
[----:B------:R-:W2:Y:S04]  /*0290*/  LDG.E R20, desc[UR4][R12.64+0x20] ;  /* 0x000020040c147981 */ /* 0x000ea8000c1e1900 */
[----:B------:R0:W2:Y:S01]  /*02a0*/  LDG.E R11, desc[UR4][R14.64] ;  /* 0x000000040e0b7981 */ /* 0x0000a2000c1e1900 */
[----:B---3--:R-:W-:-:S03]  /*02b0*/  FFMA R22, R19, R7, R22 ;  /* 0x0000000713167223 */ /* 0x008fc60000000016 */
[----:B------:R-:W3:Y:S01]  /*02c0*/  LDG.E R19, desc[UR4][R12.64+0x24] ;  /* 0x000024040c137981 */ /* 0x000ee2000c1e1900 */
[----:B0-----:R-:W-:-:S05]  /*02d0*/  IMAD.WIDE R14, R6, 0x4, R14 ;  /* 0x00000004060e7825 */ /* 0x001fca00078e020e */
[----:B------:R0:W3:Y:S01]  /*02e0*/  LDG.E R7, desc[UR4][R14.64] ;  /* 0x000000040e077981 */ /* 0x0000e2000c1e1900 */
[----:B----4-:R-:W-:-:S03]  /*02f0*/  FFMA R25, R9, R18, R22 ;  /* 0x0000001209197223 */ /* 0x010fc60000000016 */
[----:B------:R-:W4:Y:S04]  /*0300*/  LDG.E R9, desc[UR4][R12.64+0x28] ;  /* 0x000028040c097981 */ /* 0x000f28000c1e1900 */
[----:B------:R-:W4:Y:S01]  /*0310*/  LDG.E R22, desc[UR4][R12.64+0x30] ;  /* 0x000030040c167981 */ /* 0x000f22000c1e1900 */
[----:B0-----:R-:W-:-:S05]  /*0320*/  IMAD.WIDE R14, R6, 0x4, R14 ;  /* 0x00000004060e7825 */ /* 0x001fca00078e020e */
[----:B------:R0:W4:Y:S01]  /*0330*/  LDG.E R18, desc[UR4][R14.64] ;  /* 0x000000040e127981 */ /* 0x000122000c1e1900 */
[----:B-----5:R-:W-:-:S03]  /*0340*/  FFMA R28, R0, R10, R25 ;  /* 0x0000000a001c7223 */ /* 0x020fc60000000019 */
[----:B------:R-:W5:Y:S01]  /*0350*/  LDG.E R10, desc[UR4][R12.64+0x2c] ;  /* 0x00002c040c0a7981 */ /* 0x000f62000c1e1900 */
[----:B0-----:R-:W-:-:S05]  /*0360*/  IMAD.WIDE R14, R6, 0x4, R14 ;  /* 0x00000004060e7825 */ /* 0x001fca00078e020e */
[----:B------:R0:W5:Y:S02]  /*0370*/  LDG.E R0, desc[UR4][R14.64] ;  /* 0x000000040e007981 */ /* 0x000164000c1e1900 */
[----:B0-----:R-:W-:-:S05]  /*0380*/  IMAD.WIDE R14, R6, 0x4, R14 ;  /* 0x00000004060e7825 */ /* 0x001fca00078e020e */
[----:B------:R0:W5:Y:S01]  /*0390*/  LDG.E R26, desc[UR4][R14.64] ;  /* 0x000000040e1a7981 */ /* 0x000162000c1e1900 */
[----:B------:R-:W-:-:S04]  /*03a0*/  FFMA R24, R23, R24, R28 ;  /* 0x0000001817187223 */ /* 0x000fc8000000001c */
[----:B------:R-:W-:Y:S02]  /*03b0*/  FFMA R23, R17, R16, R24 ;  /* 0x0000001011177223 */ /* 0x000fe40000000018 */
[----:B------:R-:W5:Y:S01]  /*03c0*/  LDG.E R17, desc[UR4][R12.64+0x34] ;  /* 0x000034040c117981 */ /* 0x000f62000c1e1900 */
[----:B0-----:R-:W-:-:S05]  /*03d0*/  IMAD.WIDE R14, R6, 0x4, R14 ;  /* 0x00000004060e7825 */ /* 0x001fca00078e020e */
[----:B------:R0:W5:Y:S01]  /*03e0*/  LDG.E R16, desc[UR4][R14.64] ;  /* 0x000000040e107981 */ /* 0x000162000c1e1900 */
[----:B------:R-:W-:-:S03]  /*03f0*/  FFMA R24, R8, R4, R23 ;  /* 0x0000000408187223 */ /* 0x000fc60000000017 */
[----:B------:R-:W5:Y:S01]  /*0400*/  LDG.E R4, desc[UR4][R12.64+0x38] ;  /* 0x000038040c047981 */ /* 0x000f62000c1e1900 */
[----:B0-----:R-:W-:-:S05]  /*0410*/  IMAD.WIDE R14, R6, 0x4, R14 ;  /* 0x00000004060e7825 */ /* 0x001fca00078e020e */
[----:B------:R0:W5:Y:S01]  /*0420*/  LDG.E R8, desc[UR4][R14.64] ;  /* 0x000000040e087981 */ /* 0x000162000c1e1900 */
[----:B------:R-:W-:-:S03]  /*0430*/  FFMA R24, R21, R2, R24 ;  /* 0x0000000215187223 */ /* 0x000fc60000000018 */
[----:B------:R-:W5:Y:S01]  /*0440*/  LDG.E R2, desc[UR4][R12.64+0x3c] ;  /* 0x00003c040c027981 */ /* 0x000f62000c1e1900 */
[----:B0-----:R-:W-:-:S05]  /*0450*/  IMAD.WIDE R14, R6, 0x4, R14 ;  /* 0x00000004060e7825 */ /* 0x001fca00078e020e */
[----:B------:R0:W5:Y:S02]  /*0460*/  LDG.E R21, desc[UR4][R14.64] ;  /* 0x000000040e157981 */ /* 0x000164000c1e1900 */
[----:B0-----:R-:W-:-:S04]  /*0470*/  IMAD.WIDE R14, R6, 0x4, R14 ;  /* 0x00000004060e7825 */ /* 0x001fc800078e020e */
[----:B--2---:R-:W-:Y:S02]  /*0480*/  FFMA R24, R11, R20, R24 ;  /* 0x000000140b187223 */ /* 0x004fe40000000018 */
[----:B------:R0:W2:Y:S04]  /*0490*/  LDG.E R20, desc[UR4][R14.64] ;  /* 0x000000040e147981 */ /* 0x0000a8000c1e1900 */
[----:B------:R-:W2:Y:S01]  /*04a0*/  LDG.E R11, desc[UR4][R12.64+0x40] ;  /* 0x000040040c0b7981 */ /* 0x000ea2000c1e1900 */
[----:B0-----:R-:W-:-:S04]  /*04b0*/  IMAD.WIDE R14, R6, 0x4, R14 ;  /* 0x00000004060e7825 */ /* 0x001fc800078e020e */
[----:B---3--:R-:W-:Y:S02]  /*04c0*/  FFMA R23, R7, R19, R24 ;  /* 0x0000001307177223 */ /* 0x008fe40000000018 */
[----:B------:R0:W3:Y:S04]  /*04d0*/  LDG.E R7, desc[UR4][R14.64] ;  /* 0x000000040e077981 */ /* 0x0000e8000c1e1900 */
[----:B------:R-:W3:Y:S04]  /*04e0*/  LDG.E R19, desc[UR4][R12.64+0x44] ;  /* 0x000044040c137981 */ /* 0x000ee8000c1e1900 */
[----:B------:R-:W3:Y:S01]  /*04f0*/  LDG.E R24, desc[UR4][R12.64+0x54] ;  /* 0x000054040c187981 */ /* 0x000ee2000c1e1900 */
[----:B0-----:R-:W-:-:S04]  /*0500*/  IMAD.WIDE R14, R6, 0x4, R14 ;  /* 0x00000004060e7825 */ /* 0x001fc800078e020e */
[----:B----4-:R-:W-:Y:S02]  /*0510*/  FFMA R23, R18, R9, R23 ;  /* 0x0000000912177223 */ /* 0x010fe40000000017 */
[----:B------:R0:W4:Y:S04]  /*0520*/  LDG.E R9, desc[UR4][R14.64] ;  /* 0x000000040e097981 */ /* 0x000128000c1e1900 */
[----:B------:R-:W4:Y:S01]  /*0530*/  LDG.E R18, desc[UR4][R12.64+0x48] ;  /* 0x000048040c127981 */ /* 0x000f22000c1e1900 */
[----:B0-----:R-:W-:-:S04]  /*0540*/  IMAD.WIDE R14, R6, 0x4, R14 ;  /* 0x00000004060e7825 */ /* 0x001fc800078e020e */
[----:B-----5:R-:W-:Y:S02]  /*0550*/  FFMA R23, R0, R10, R23 ;  /* 0x0000000a00177223 */ /* 0x020fe40000000017 */
[----:B------:R0:W5:Y:S04]  /*0560*/  LDG.E R0, desc[UR4][R14.64] ;  /* 0x000000040e007981 */ /* 0x000168000c1e1900 */
[----:B------:R-:W5:Y:S01]  /*0570*/  LDG.E R10, desc[UR4][R12.64+0x4c] ;  /* 0x00004c040c0a7981 */ /* 0x000f62000c1e1900 */
[----:B0-----:R-:W-:-:S04]  /*0580*/  IMAD.WIDE R14, R6, 0x4, R14 ;  /* 0x00000004060e7825 */ /* 0x001fc800078e020e */
[----:B------:R-:W-:Y:S02]  /*0590*/  FFMA R26, R26, R22, R23 ;  /* 0x000000161a1a7223 */ /* 0x000fe40000000017 */
[----:B------:R0:W5:Y:S04]  /*05a0*/  LDG.E R23, desc[UR4][R14.64] ;  /* 0x000000040e177981 */ /* 0x000168000c1e1900 */
[----:B------:R-:W5:Y:S01]  /*05b0*/  LDG.E R22, desc[UR4][R12.64+0x50] ;  /* 0x000050040c167981 */ /* 0x000f62000c1e1900 */
[----:B0-----:R-:W-:-:S05]  /*05c0*/  IMAD.WIDE R14, R6, 0x4, R14 ;  /* 0x00000004060e7825 */ /* 0x001fca00078e020e */
[----:B------:R0:W5:Y:S01]  /*05d0*/  LDG.E R25, desc[UR4][R14.64] ;  /* 0x000000040e197981 */ /* 0x000162000c1e1900 */
[----:B------:R-:W-:Y:S01]  /*05e0*/  FFMA R27, R16, R17, R26 ;  /* 0x00000011101b7223 */ /* 0x000fe2000000001a */
[----:B0-----:R-:W-:-:S04]  /*05f0*/  IMAD.WIDE R14, R6, 0x4, R14 ;  /* 0x00000004060e7825 */ /* 0x001fc800078e020e */
[----:B------:R-:W-:-:S04]  /*0600*/  IMAD.WIDE R16, R6, 0x4, R14 ;  /* 0x0000000406107825 */ /* 0x000fc800078e020e */
[----:B------:R-:W-:Y:S01]  /*0610*/  FFMA R4, R8, R4, R27 ;  /* 0x0000000408047223 */ /* 0x000fe2000000001b */
[----:B------:R-:W-:-:S04]  /*0620*/  IMAD.WIDE R26, R6, 0x4, R16 ;  /* 0x00000004061a7825 */ /* 0x000fc800078e0210 */
[----:B------:R-:W-:-:S04]  /*0630*/  IMAD.WIDE R28, R6, 0x4, R26 ;  /* 0x00000004061c7825 */ /* 0x000fc800078e021a */
[----:B------:R-:W-:Y:S01]  /*0640*/  FFMA R21, R21, R2, R4 ;  /* 0x0000000215157223 */ /* 0x000fe20000000004 */
[----:B------:R-:W5:Y:S04]  /*0650*/  LDG.E R26, desc[UR4][R26.64] ;  /* 0x000000041a1a7981 */ /* 0x000f68000c1e1900 */
[----:B------:R0:W5:Y:S04]  /*0660*/  LDG.E R2, desc[UR4][R14.64] ;  /* 0x000000040e027981 */ /* 0x000168000c1e1900 */
[----:B------:R1:W5:Y:S04]  /*0670*/  LDG.E R4, desc[UR4][R16.64] ;  /* 0x0000000410047981 */ /* 0x000368000c1e1900 */
[----:B------:R-:W5:Y:S01]  /*0680*/  LDG.E R27, desc[UR4][R12.64+0x60] ;  /* 0x000060040c1b7981 */ /* 0x000f62000c1e1900 */
[----:B0-----:R-:W-:-:S03]  /*0690*/  IMAD.WIDE R14, R6, 0x4, R28 ;  /* 0x00000004060e7825 */ /* 0x001fc600078e021c */
[----:B------:R-:W5:Y:S01]  /*06a0*/  LDG.E R28, desc[UR4][R28.64] ;  /* 0x000000041c1c7981 */ /* 0x000f62000c1e1900 */
[----:B-1----:R-:W-:-:S03]  /*06b0*/  IMAD.WIDE R16, R6, 0x4, R14 ;  /* 0x0000000406107825 */ /* 0x002fc600078e020e */
[----:B------:R-:W5:Y:S04]  /*06c0*/  LDG.E R14, desc[UR4][R14.64] ;  /* 0x000000040e0e7981 */ /* 0x000f68000c1e1900 */
[----:B------:R0:W5:Y:S04]  /*06d0*/  LDG.E R29, desc[UR4][R16.64] ;  /* 0x00000004101d7981 */ /* 0x000168000c1e1900 */
[----:B------:R-:W5:Y:S01]  /*06e0*/  LDG.E R15, desc[UR4][R12.64+0x64] ;  /* 0x000064040c0f7981 */ /* 0x000f62000c1e1900 */
[----:B--2---:R-:W-:-:S03]  /*06f0*/  FFMA R20, R20, R11, R21 ;  /* 0x0000000b14147223 */ /* 0x004fc60000000015 */
[----:B------:R-:W2:Y:S01]  /*0700*/  LDG.E R11, desc[UR4][R12.64+0x58] ;  /* 0x000058040c0b7981 */ /* 0x000ea2000c1e1900 */
[----:B---3--:R-:W-:-:S03]  /*0710*/  FFMA R20, R7, R19, R20 ;  /* 0x0000001307147223 */ /* 0x008fc60000000014 */
[----:B------:R-:W3:Y:S01]  /*0720*/  LDG.E R7, desc[UR4][R12.64+0x5c] ;  /* 0x00005c040c077981 */ /* 0x000ee2000c1e1900 */
[----:B----4-:R-:W-:Y:S01]  /*0730*/  FFMA R19, R9, R18, R20 ;  /* 0x0000001209137223 */ /* 0x010fe20000000014 */
[----:B------:R-:W-:-:S04]  /*0740*/  IMAD.WIDE R8, R6, 0x4, R16 ;  /* 0x0000000406087825 */ /* 0x000fc800078e0210 */
[----:B-----5:R-:W-:Y:S01]  /*0750*/  FFMA R10, R0, R10, R19 ;  /* 0x0000000a000a7223 */ /* 0x020fe20000000013 */
[C---:B------:R-:W-:Y:S01]  /*0760*/  IMAD.WIDE R18, R6.reuse, 0x4, R8 ;  /* 0x0000000406127825 */ /* 0x040fe200078e0208 */
[----:B------:R-:W4:Y:S04]  /*0770*/  LDG.E R0, desc[UR4][R12.64+0x68] ;  /* 0x000068040c007981 */ /* 0x000f28000c1e1900 */
[----:B------:R-:W5:Y:S01]  /*0780*/  LDG.E R8, desc[UR4][R8.64] ;  /* 0x0000000408087981 */ /* 0x000f62000c1e1900 */
[----:B------:R-:W-:-:S03]  /*0790*/  IMAD.WIDE R20, R6, 0x4, R18 ;  /* 0x0000000406147825 */ /* 0x000fc600078e0212 */
[----:B------:R-:W5:Y:S01]  /*07a0*/  LDG.E R18, desc[UR4][R18.64] ;  /* 0x0000000412127981 */ /* 0x000f62000c1e1900 */
[----:B------:R-:W-:-:S03]  /*07b0*/  FFMA R22, R23, R22, R10 ;  /* 0x0000001617167223 */ /* 0x000fc6000000000a */
[----:B------:R-:W5:Y:S04]  /*07c0*/  LDG.E R9, desc[UR4][R12.64+0x74] ;  /* 0x000074040c097981 */ /* 0x000f68000c1e1900 */
[----:B------:R-:W5:Y:S01]  /*07d0*/  LDG.E R10, desc[UR4][R12.64+0x6c] ;  /* 0x00006c040c0a7981 */ /* 0x000f62000c1e1900 */
[----:B0-----:R-:W-:-:S03]  /*07e0*/  IMAD.WIDE R16, R6, 0x4, R20 ;  /* 0x0000000406107825 */ /* 0x001fc600078e0214 */
[----:B------:R-:W5:Y:S01]  /*07f0*/  LDG.E R19, desc[UR4][R12.64+0x78] ;  /* 0x000078040c137981 */ /* 0x000f62000c1e1900 */
[----:B------:R-:W-:-:S03]  /*0800*/  FFMA R23, R25, R24, R22 ;  /* 0x0000001819177223 */ /* 0x000fc60000000016 */
[----:B------:R-:W5:Y:S04]  /*0810*/  LDG.E R25, desc[UR4][R12.64+0x70] ;  /* 0x000070040c197981 */ /* 0x000f68000c1e1900 */
[----:B------:R-:W5:Y:S04]  /*0820*/  LDG.E R24, desc[UR4][R20.64] ;  /* 0x0000000414187981 */ /* 0x000f68000c1e1900 */
[----:B------:R-:W5:Y:S04]  /*0830*/  LDG.E R16, desc[UR4][R16.64] ;  /* 0x0000000410107981 */ /* 0x000f68000c1e1900 */
[----:B------:R-:W5:Y:S01]  /*0840*/  LDG.E R17, desc[UR4][R12.64+0x7c] ;  /* 0x00007c040c117981 */ /* 0x000f62000c1e1900 */
[----:B------:R-:W-:-:S02]  /*0850*/  IMAD R3, R5, R6, R3 ;  /* 0x0000000605037224 */ /* 0x000fc400078e0203 */
[----:B--2---:R-:W-:Y:S02]  /*0860*/  FFMA R11, R2, R11, R23 ;  /* 0x0000000b020b7223 */ /* 0x004fe40000000017 */
[----:B------:R-:W0:Y:S02]  /*0870*/  LDC.64 R22, c[0x0][0x390] ;  /* 0x0000e400ff167b82 */ /* 0x000e240000000a00 */
[----:B---3--:R-:W-:-:S04]  /*0880*/  FFMA R7, R4, R7, R11 ;  /* 0x0000000704077223 */ /* 0x008fc8000000000b */
[----:B------:R-:W-:-:S04]  /*0890*/  FFMA R7, R26, R27, R7 ;  /* 0x0000001b1a077223 */ /* 0x000fc80000000007 */
[----:B------:R-:W-:-:S04]  /*08a0*/  FFMA R7, R28, R15, R7 ;  /* 0x0000000f1c077223 */ /* 0x000fc80000000007 */
[----:B----4-:R-:W-:Y:S01]  /*08b0*/  FFMA R0, R14, R0, R7 ;  /* 0x000000000e007223 */ /* 0x010fe20000000007 */
[----:B0-----:R-:W-:-:S04]  /*08c0*/  IMAD.WIDE R22, R3, 0x4, R22 ;  /* 0x0000000403167825 */ /* 0x001fc800078e0216 */
[----:B-----5:R-:W-:-:S04]  /*08d0*/  FFMA R29, R29, R10, R0 ;  /* 0x0000000a1d1d7223 */ /* 0x020fc80000000000 */
[----:B------:R-:W-:-:S04]  /*08e0*/  FFMA R25, R8, R25, R29 ;  /* 0x0000001908197223 */ /* 0x000fc8000000001d */
[----:B------:R-:W-:-:S04]  /*08f0*/  FFMA R9, R18, R9, R25 ;  /* 0x0000000912097223 */ /* 0x000fc80000000019 */
[----:B------:R-:W-:-:S04]  /*0900*/  FFMA R9, R24, R19, R9 ;  /* 0x0000001318097223 */ /* 0x000fc80000000009 */
[----:B------:R-:W-:-:S05]  /*0910*/  FFMA R9, R16, R17, R9 ;  /* 0x0000001110097223 */ /* 0x000fca0000000009 */
[----:B------:R-:W-:Y:S01]  /*0920*/  STG.E desc[UR4][R22.64], R9 ;  /* 0x0000000916007986 */ /* 0x000fe2000c101904 */
[----:B------:R-:W-:Y:S05]  /*0930*/  EXIT ;  /* 0x000000000000794d */ /* 0x000fea0003800000 */
.L_x_1:
        /* <DEDUP_REMOVED lines=12> */
.L_x_3:


//--------------------- .nv.shared._Z24sharedmemoryMultiply_gpuPfS_S_i --------------------------
	.section	.nv.shared._Z24sharedmemoryMultiply_gpuPfS_S_i,"aw",@nobits
	.sectionflags	@""
	.align	4
.nv.shared._Z24sharedmemoryMultiply_gpuPfS_S_i:
	.zero		9216


//--------------------- .nv.shared.reserved.0     --------------------------
	.section	.nv.shared.reserved.0,"aw",@nobits
	.weak		__nv_reservedSMEM_offset_0_alias
	.size		__nv_reservedSMEM_offset_0_alias, 0, 64
	.other		__nv_reservedSMEM_offset_0_alias,@"STO_CUDA_RESERVED_SHARED STV_DEFAULT"
__nv_reservedSMEM_offset_0_alias:
	.zero		0
	.zero		64


//--------------------- .nv.constant0._Z24sharedmemoryMultiply_gpuPfS_S_i --------------------------
	.section	.nv.constant0._Z24sharedmemoryMultiply_gpuPfS_S_i,"a",@progbits
	.sectionflags	@""
	.align	4
.nv.constant0._Z24sharedmemoryMultiply_gpuPfS_S_i:
	.zero		924


//--------------------- .nv.constant0._Z18simpleMultiply_gpuPfS_S_i --------------------------
	.section	.nv.constant0._Z18simpleMultiply_gpuPfS_S_i,"a",@progbits
	.sectionflags	@""
	.align	4
.nv.constant0._Z18simpleMultiply_gpuPfS_S_i:
	.zero		924


//--------------------- SYMBOLS --------------------------

	.type		.nv.reservedSmem.offset0,@object
	.size		.nv.reservedSmem.offset0,0x4
	.type		.nv.reservedSmem.cap,@object
	.size		.nv.reservedSmem.cap,0x4
